//
// Generated by NVIDIA NVVM Compiler
//
// Compiler Build ID: CL-36424714
// Cuda compilation tools, release 13.0, V13.0.88
// Based on NVVM 20.0.0
//

.version 9.0
.target sm_100
.address_size 64

	// .globl	_Z16computeFactorialPiS_ii

.visible .entry _Z16computeFactorialPiS_ii(
	.param .u64 .ptr .align 1 _Z16computeFactorialPiS_ii_param_0,
	.param .u64 .ptr .align 1 _Z16computeFactorialPiS_ii_param_1,
	.param .u32 _Z16computeFactorialPiS_ii_param_2,
	.param .u32 _Z16computeFactorialPiS_ii_param_3
)
{
	.reg .pred 	%p<12>;
	.reg .b32 	%r<60>;
	.reg .b64 	%rd<9>;

	ld.param.u64 	%rd1, [_Z16computeFactorialPiS_ii_param_0];
	ld.param.u64 	%rd2, [_Z16computeFactorialPiS_ii_param_1];
	ld.param.u32 	%r28, [_Z16computeFactorialPiS_ii_param_2];
	ld.param.u32 	%r27, [_Z16computeFactorialPiS_ii_param_3];
	mov.u32 	%r1, %ctaid.x;
	mov.u32 	%r2, %tid.x;
	setp.ge.s32 	%p1, %r1, %r28;
	setp.ge.s32 	%p2, %r2, %r27;
	or.pred  	%p3, %p1, %p2;
	setp.eq.s32 	%p4, %r1, %r2;
	or.pred  	%p5, %p4, %p3;
	@%p5 bra 	$L__BB0_13;
	setp.ge.u32 	%p6, %r1, %r2;
	@%p6 bra 	$L__BB0_3;
	add.s32 	%r34, %r2, -1;
	mul.lo.s32 	%r35, %r34, %r2;
	shr.u32 	%r36, %r35, 1;
	add.s32 	%r49, %r36, %r1;
	bra.uni 	$L__BB0_4;
$L__BB0_3:
	add.s32 	%r29, %r1, -1;
	mul.lo.s32 	%r30, %r29, %r1;
	shr.u32 	%r31, %r30, 31;
	add.s32 	%r32, %r30, %r31;
	shr.s32 	%r33, %r32, 1;
	add.s32 	%r49, %r33, %r2;
$L__BB0_4:
	mad.lo.s32 	%r38, %r27, %r1, %r2;
	cvta.to.global.u64 	%rd3, %rd1;
	mul.wide.u32 	%rd4, %r38, 4;
	add.s64 	%rd5, %rd3, %rd4;
	ld.global.u32 	%r6, [%rd5];
	setp.lt.s32 	%p7, %r6, 1;
	mov.b32 	%r59, 1;
	@%p7 bra 	$L__BB0_12;
	and.b32  	%r7, %r6, 3;
	setp.lt.u32 	%p8, %r6, 4;
	mov.b32 	%r57, 1;
	mov.u32 	%r59, %r57;
	@%p8 bra 	$L__BB0_9;
	and.b32  	%r43, %r6, 2147483644;
	neg.s32 	%r50, %r43;
	mov.b32 	%r59, 1;
	mov.b32 	%r51, 2;
$L__BB0_7:
	add.s32 	%r44, %r51, -1;
	mul.lo.s32 	%r45, %r44, %r59;
	add.s32 	%r46, %r51, 2;
	mul.lo.s32 	%r47, %r51, %r45;
	mad.lo.s32 	%r48, %r47, %r51, %r47;
	mul.lo.s32 	%r59, %r46, %r48;
	add.s32 	%r51, %r51, 4;
	add.s32 	%r50, %r50, 4;
	setp.ne.s32 	%p9, %r50, 0;
	@%p9 bra 	$L__BB0_7;
	add.s32 	%r57, %r51, -1;
$L__BB0_9:
	setp.eq.s32 	%p10, %r7, 0;
	@%p10 bra 	$L__BB0_12;
	neg.s32 	%r56, %r7;
$L__BB0_11:
	.pragma "nounroll";
	mul.lo.s32 	%r59, %r57, %r59;
	add.s32 	%r57, %r57, 1;
	add.s32 	%r56, %r56, 1;
	setp.ne.s32 	%p11, %r56, 0;
	@%p11 bra 	$L__BB0_11;
$L__BB0_12:
	cvta.to.global.u64 	%rd6, %rd2;
	mul.wide.s32 	%rd7, %r49, 4;
	add.s64 	%rd8, %rd6, %rd7;
	st.global.u32 	[%rd8], %r59;
$L__BB0_13:
	ret;

}
	// .globl	_Z15computeDigitSumPiS_ii
.visible .entry _Z15computeDigitSumPiS_ii(
	.param .u64 .ptr .align 1 _Z15computeDigitSumPiS_ii_param_0,
	.param .u64 .ptr .align 1 _Z15computeDigitSumPiS_ii_param_1,
	.param .u32 _Z15computeDigitSumPiS_ii_param_2,
	.param .u32 _Z15computeDigitSumPiS_ii_param_3
)
{
	.reg .pred 	%p<10>;
	.reg .b32 	%r<32>;
	.reg .b64 	%rd<9>;

	ld.param.u64 	%rd1, [_Z15computeDigitSumPiS_ii_param_0];
	ld.param.u64 	%rd2, [_Z15computeDigitSumPiS_ii_param_1];
	ld.param.u32 	%r14, [_Z15computeDigitSumPiS_ii_param_2];
	ld.param.u32 	%r13, [_Z15computeDigitSumPiS_ii_param_3];
	mov.u32 	%r1, %ctaid.x;
	mov.u32 	%r2, %tid.x;
	setp.ge.s32 	%p1, %r1, %r14;
	setp.ge.s32 	%p2, %r2, %r13;
	or.pred  	%p3, %p1, %p2;
	setp.eq.s32 	%p4, %r1, %r2;
	or.pred  	%p5, %p4, %p3;
	@%p5 bra 	$L__BB1_6;
	setp.ge.u32 	%p6, %r1, %r2;
	@%p6 bra 	$L__BB1_3;
	add.s32 	%r20, %r2, -1;
	mul.lo.s32 	%r21, %r20, %r2;
	shr.u32 	%r22, %r21, 1;
	add.s32 	%r28, %r22, %r1;
	bra.uni 	$L__BB1_4;
$L__BB1_3:
	add.s32 	%r15, %r1, -1;
	mul.lo.s32 	%r16, %r15, %r1;
	shr.u32 	%r17, %r16, 31;
	add.s32 	%r18, %r16, %r17;
	shr.s32 	%r19, %r18, 1;
	add.s32 	%r28, %r19, %r2;
$L__BB1_4:
	mad.lo.s32 	%r23, %r13, %r1, %r2;
	cvta.to.global.u64 	%rd3, %rd1;
	mul.wide.u32 	%rd4, %r23, 4;
	add.s64 	%rd5, %rd3, %rd4;
	ld.global.u32 	%r29, [%rd5];
	setp.lt.s32 	%p7, %r29, 10;
	@%p7 bra 	$L__BB1_5;
	bra.uni 	$L__BB1_8;
$L__BB1_5:
	cvta.to.global.u64 	%rd6, %rd2;
	mul.wide.s32 	%rd7, %r28, 4;
	add.s64 	%rd8, %rd6, %rd7;
	st.global.u32 	[%rd8], %r29;
$L__BB1_6:
	ret;
$L__BB1_7:
	setp.lt.u32 	%p9, %r29, 10;
	@%p9 bra 	$L__BB1_5;
$L__BB1_8:
	mov.u32 	%r31, %r29;
	mov.b32 	%r29, 0;
$L__BB1_9:
	mul.hi.u32 	%r25, %r31, -858993459;
	shr.u32 	%r11, %r25, 3;
	mul.lo.s32 	%r26, %r11, 10;
	sub.s32 	%r27, %r31, %r26;
	add.s32 	%r29, %r29, %r27;
	setp.lt.u32 	%p8, %r31, 10;
	mov.u32 	%r31, %r11;
	@%p8 bra 	$L__BB1_7;
	bra.uni 	$L__BB1_9;

}
	// .globl	_Z15replaceElementsPiS_S_ii
.visible .entry _Z15replaceElementsPiS_S_ii(
	.param .u64 .ptr .align 1 _Z15replaceElementsPiS_S_ii_param_0,
	.param .u64 .ptr .align 1 _Z15replaceElementsPiS_S_ii_param_1,
	.param .u64 .ptr .align 1 _Z15replaceElementsPiS_S_ii_param_2,
	.param .u32 _Z15replaceElementsPiS_S_ii_param_3,
	.param .u32 _Z15replaceElementsPiS_S_ii_param_4
)
{
	.reg .pred 	%p<6>;
	.reg .b32 	%r<21>;
	.reg .b64 	%rd<15>;

	ld.param.u64 	%rd4, [_Z15replaceElementsPiS_S_ii_param_0];
	ld.param.u64 	%rd2, [_Z15replaceElementsPiS_S_ii_param_1];
	ld.param.u64 	%rd3, [_Z15replaceElementsPiS_S_ii_param_2];
	ld.param.u32 	%r8, [_Z15replaceElementsPiS_S_ii_param_3];
	ld.param.u32 	%r7, [_Z15replaceElementsPiS_S_ii_param_4];
	cvta.to.global.u64 	%rd1, %rd4;
	mov.u32 	%r1, %ctaid.x;
	mov.u32 	%r2, %tid.x;
	setp.ge.s32 	%p1, %r1, %r8;
	setp.ge.s32 	%p2, %r2, %r7;
	or.pred  	%p3, %p1, %p2;
	@%p3 bra 	$L__BB2_7;
	mad.lo.s32 	%r3, %r7, %r1, %r2;
	setp.ne.s32 	%p4, %r1, %r2;
	@%p4 bra 	$L__BB2_3;
	mul.wide.u32 	%rd13, %r3, 4;
	add.s64 	%rd14, %rd1, %rd13;
	mov.b32 	%r19, 0;
	st.global.u32 	[%rd14], %r19;
	bra.uni 	$L__BB2_7;
$L__BB2_3:
	setp.ge.u32 	%p5, %r1, %r2;
	@%p5 bra 	$L__BB2_5;
	add.s32 	%r15, %r2, -1;
	mul.lo.s32 	%r16, %r15, %r2;
	shr.u32 	%r17, %r16, 1;
	add.s32 	%r18, %r17, %r1;
	cvta.to.global.u64 	%rd8, %rd2;
	mul.wide.u32 	%rd9, %r18, 4;
	add.s64 	%rd10, %rd8, %rd9;
	ld.global.u32 	%r20, [%rd10];
	bra.uni 	$L__BB2_6;
$L__BB2_5:
	add.s32 	%r9, %r1, -1;
	mul.lo.s32 	%r10, %r9, %r1;
	shr.u32 	%r11, %r10, 31;
	add.s32 	%r12, %r10, %r11;
	shr.s32 	%r13, %r12, 1;
	add.s32 	%r14, %r13, %r2;
	cvta.to.global.u64 	%rd5, %rd3;
	mul.wide.s32 	%rd6, %r14, 4;
	add.s64 	%rd7, %rd5, %rd6;
	ld.global.u32 	%r20, [%rd7];
$L__BB2_6:
	mul.wide.u32 	%rd11, %r3, 4;
	add.s64 	%rd12, %rd1, %rd11;
	st.global.u32 	[%rd12], %r20;
$L__BB2_7:
	ret;

}


// ===== COMPILED SASS (sm_100) =====

	.target	sm_100

	.elftype	@"ET_EXEC"


//--------------------- .note.nv.tkinfo           --------------------------
	.section	.note.nv.tkinfo,"",@"SHT_NOTE"
	.sectionflags	@"SHF_NOTE_NV_TKINFO"
	.tkinfo
        /*0018*/ 	.word	0x00000002
        /*0030*/ 	.string	""
        /*0030*/ 	.string	"ptxas"
        /*0030*/ 	.string	"Cuda compilation tools, release 13.0, V13.0.88"
        /*0030*/ 	.string	"Build cuda_13.0.r13.0/compiler.36424714_0"
        /*0030*/ 	.string	"-arch sm_100 -m 64 "



//--------------------- .note.nv.cuinfo           --------------------------
	.section	.note.nv.cuinfo,"",@"SHT_NOTE"
	.sectionflags	@"SHF_NOTE_NV_CUINFO"
        /*0018*/ 	.short	0x0002
        /*001a*/ 	.short	0x0064
        /*001c*/ 	.short	0x0082
	.zero		2


//--------------------- .nv.info                  --------------------------
	.section	.nv.info,"",@"SHT_CUDA_INFO"
	.align	4


	//----- nvinfo : EIATTR_REGCOUNT
	.align		4
        /*0000*/ 	.byte	0x04, 0x2f
        /*0002*/ 	.short	(.L_1 - .L_0)
	.align		4
.L_0:
        /*0004*/ 	.word	index@(_Z16computeFactorialPiS_ii)
        /*0008*/ 	.word	0x0000000b


	//----- nvinfo : EIATTR_FRAME_SIZE
	.align		4
.L_1:
        /*000c*/ 	.byte	0x04, 0x11
        /*000e*/ 	.short	(.L_3 - .L_2)
	.align		4
.L_2:
        /*0010*/ 	.word	index@(_Z16computeFactorialPiS_ii)
        /*0014*/ 	.word	0x00000000


	//----- nvinfo : EIATTR_REGCOUNT
	.align		4
.L_3:
        /*0018*/ 	.byte	0x04, 0x2f
        /*001a*/ 	.short	(.L_5 - .L_4)
	.align		4
.L_4:
        /*001c*/ 	.word	index@(_Z15computeDigitSumPiS_ii)
        /*0020*/ 	.word	0x0000000c


	//----- nvinfo : EIATTR_FRAME_SIZE
	.align		4
.L_5:
        /*0024*/ 	.byte	0x04, 0x11
        /*0026*/ 	.short	(.L_7 - .L_6)
	.align		4
.L_6:
        /*0028*/ 	.word	index@(_Z15computeDigitSumPiS_ii)
        /*002c*/ 	.word	0x00000000


	//----- nvinfo : EIATTR_REGCOUNT
	.align		4
.L_7:
        /*0030*/ 	.byte	0x04, 0x2f
        /*0032*/ 	.short	(.L_9 - .L_8)
	.align		4
.L_8:
        /*0034*/ 	.word	index@(_Z15replaceElementsPiS_S_ii)
        /*0038*/ 	.word	0x0000000e


	//----- nvinfo : EIATTR_FRAME_SIZE
	.align		4
.L_9:
        /*003c*/ 	.byte	0x04, 0x11
        /*003e*/ 	.short	(.L_11 - .L_10)
	.align		4
.L_10:
        /*0040*/ 	.word	index@(_Z15replaceElementsPiS_S_ii)
        /*0044*/ 	.word	0x00000000


	//----- nvinfo : EIATTR_MIN_STACK_SIZE
	.align		4
.L_11:
        /*0048*/ 	.byte	0x04, 0x12
        /*004a*/ 	.short	(.L_13 - .L_12)
	.align		4
.L_12:
        /*004c*/ 	.word	index@(_Z15replaceElementsPiS_S_ii)
        /*0050*/ 	.word	0x00000000


	//----- nvinfo : EIATTR_MIN_STACK_SIZE
	.align		4
.L_13:
        /*0054*/ 	.byte	0x04, 0x12
        /*0056*/ 	.short	(.L_15 - .L_14)
	.align		4
.L_14:
        /*0058*/ 	.word	index@(_Z15computeDigitSumPiS_ii)
        /*005c*/ 	.word	0x00000000


	//----- nvinfo : EIATTR_MIN_STACK_SIZE
	.align		4
.L_15:
        /*0060*/ 	.byte	0x04, 0x12
        /*0062*/ 	.short	(.L_17 - .L_16)
	.align		4
.L_16:
        /*0064*/ 	.word	index@(_Z16computeFactorialPiS_ii)
        /*0068*/ 	.word	0x00000000
.L_17:


//--------------------- .nv.compat                --------------------------
	.section	.nv.compat,"",@"SHT_CUDA_COMPAT_INFO"
	.align	4
        /*0000*/ 	.byte	0x02, 0x09, 0x00, 0x00, 0x02, 0x02, 0x01, 0x00, 0x02, 0x05, 0x05, 0x00, 0x03, 0x07, 0x01, 0x01
        /*0010*/ 	.byte	0x02, 0x03, 0x00, 0x00, 0x02, 0x06, 0x01, 0x00, 0x04, 0x0b, 0x08, 0x00, 0x09, 0x00, 0x00, 0x00
        /*0020*/ 	.byte	0x00, 0x00, 0x00, 0x00


//--------------------- .nv.info._Z15replaceElementsPiS_S_ii --------------------------
	.section	.nv.info._Z15replaceElementsPiS_S_ii,"",@"SHT_CUDA_INFO"
	.sectionflags	@""
	.align	4


	//----- nvinfo : EIATTR_CUDA_API_VERSION
	.align		4
        /*0000*/ 	.byte	0x04, 0x37
        /*0002*/ 	.short	(.L_19 - .L_18)
.L_18:
        /*0004*/ 	.word	0x00000082


	//----- nvinfo : EIATTR_KPARAM_INFO
	.align		4
.L_19:
        /*0008*/ 	.byte	0x04, 0x17
        /*000a*/ 	.short	(.L_21 - .L_20)
.L_20:
        /*000c*/ 	.word	0x00000000
        /*0010*/ 	.short	0x0004
        /*0012*/ 	.short	0x001c
        /*0014*/ 	.byte	0x00, 0xf0, 0x11, 0x00


	//----- nvinfo : EIATTR_KPARAM_INFO
	.align		4
.L_21:
        /*0018*/ 	.byte	0x04, 0x17
        /*001a*/ 	.short	(.L_23 - .L_22)
.L_22:
        /*001c*/ 	.word	0x00000000
        /*0020*/ 	.short	0x0003
        /*0022*/ 	.short	0x0018
        /*0024*/ 	.byte	0x00, 0xf0, 0x11, 0x00


	//----- nvinfo : EIATTR_KPARAM_INFO
	.align		4
.L_23:
        /*0028*/ 	.byte	0x04, 0x17
        /*002a*/ 	.short	(.L_25 - .L_24)
.L_24:
        /*002c*/ 	.word	0x00000000
        /*0030*/ 	.short	0x0002
        /*0032*/ 	.short	0x0010
        /*0034*/ 	.byte	0x00, 0xf5, 0x21, 0x00


	//----- nvinfo : EIATTR_KPARAM_INFO
	.align		4
.L_25:
        /*0038*/ 	.byte	0x04, 0x17
        /*003a*/ 	.short	(.L_27 - .L_26)
.L_26:
        /*003c*/ 	.word	0x00000000
        /*0040*/ 	.short	0x0001
        /*0042*/ 	.short	0x0008
        /*0044*/ 	.byte	0x00, 0xf5, 0x21, 0x00


	//----- nvinfo : EIATTR_KPARAM_INFO
	.align		4
.L_27:
        /*0048*/ 	.byte	0x04, 0x17
        /*004a*/ 	.short	(.L_29 - .L_28)
.L_28:
        /*004c*/ 	.word	0x00000000
        /*0050*/ 	.short	0x0000
        /*0052*/ 	.short	0x0000
        /*0054*/ 	.byte	0x00, 0xf5, 0x21, 0x00


	//----- nvinfo : EIATTR_SPARSE_MMA_MASK
	.align		4
.L_29:
        /*0058*/ 	.byte	0x03, 0x50
        /*005a*/ 	.short	0x0000


	//----- nvinfo : EIATTR_MAXREG_COUNT
	.align		4
        /*005c*/ 	.byte	0x03, 0x1b
        /*005e*/ 	.short	0x00ff


	//----- nvinfo : EIATTR_MERCURY_ISA_VERSION
	.align		4
        /*0060*/ 	.byte	0x03, 0x5f
        /*0062*/ 	.short	0x0101


	//----- nvinfo : EIATTR_VRC_CTA_INIT_COUNT
	.align		4
        /*0064*/ 	.byte	0x02, 0x4a
	.zero		1
	.zero		1


	//----- nvinfo : EIATTR_EXIT_INSTR_OFFSETS
	.align		4
        /*0068*/ 	.byte	0x04, 0x1c
        /*006a*/ 	.short	(.L_31 - .L_30)


	//   ....[0]....
.L_30:
        /*006c*/ 	.word	0x00000060


	//   ....[1]....
        /*0070*/ 	.word	0x000000d0


	//   ....[2]....
        /*0074*/ 	.word	0x000001f0


	//----- nvinfo : EIATTR_CBANK_PARAM_SIZE
	.align		4
.L_31:
        /*0078*/ 	.byte	0x03, 0x19
        /*007a*/ 	.short	0x0020


	//----- nvinfo : EIATTR_PARAM_CBANK
	.align		4
        /*007c*/ 	.byte	0x04, 0x0a
        /*007e*/ 	.short	(.L_33 - .L_32)
	.align		4
.L_32:
        /*0080*/ 	.word	index@(.nv.constant0._Z15replaceElementsPiS_S_ii)
        /*0084*/ 	.short	0x0380
        /*0086*/ 	.short	0x0020


	//----- nvinfo : EIATTR_SW_WAR
	.align		4
.L_33:
        /*0088*/ 	.byte	0x04, 0x36
        /*008a*/ 	.short	(.L_35 - .L_34)
.L_34:
        /*008c*/ 	.word	0x00000008
.L_35:


//--------------------- .nv.info._Z15computeDigitSumPiS_ii --------------------------
	.section	.nv.info._Z15computeDigitSumPiS_ii,"",@"SHT_CUDA_INFO"
	.sectionflags	@""
	.align	4


	//----- nvinfo : EIATTR_CUDA_API_VERSION
	.align		4
        /*0000*/ 	.byte	0x04, 0x37
        /*0002*/ 	.short	(.L_37 - .L_36)
.L_36:
        /*0004*/ 	.word	0x00000082


	//----- nvinfo : EIATTR_KPARAM_INFO
	.align		4
.L_37:
        /*0008*/ 	.byte	0x04, 0x17
        /*000a*/ 	.short	(.L_39 - .L_38)
.L_38:
        /*000c*/ 	.word	0x00000000
        /*0010*/ 	.short	0x0003
        /*0012*/ 	.short	0x0014
        /*0014*/ 	.byte	0x00, 0xf0, 0x11, 0x00


	//----- nvinfo : EIATTR_KPARAM_INFO
	.align		4
.L_39:
        /*0018*/ 	.byte	0x04, 0x17
        /*001a*/ 	.short	(.L_41 - .L_40)
.L_40:
        /*001c*/ 	.word	0x00000000
        /*0020*/ 	.short	0x0002
        /*0022*/ 	.short	0x0010
        /*0024*/ 	.byte	0x00, 0xf0, 0x11, 0x00


	//----- nvinfo : EIATTR_KPARAM_INFO
	.align		4
.L_41:
        /*0028*/ 	.byte	0x04, 0x17
        /*002a*/ 	.short	(.L_43 - .L_42)
.L_42:
        /*002c*/ 	.word	0x00000000
        /*0030*/ 	.short	0x0001
        /*0032*/ 	.short	0x0008
        /*0034*/ 	.byte	0x00, 0xf5, 0x21, 0x00


	//----- nvinfo : EIATTR_KPARAM_INFO
	.align		4
.L_43:
        /*0038*/ 	.byte	0x04, 0x17
        /*003a*/ 	.short	(.L_45 - .L_44)
.L_44:
        /*003c*/ 	.word	0x00000000
        /*0040*/ 	.short	0x0000
        /*0042*/ 	.short	0x0000
        /*0044*/ 	.byte	0x00, 0xf5, 0x21, 0x00


	//----- nvinfo : EIATTR_SPARSE_MMA_MASK
	.align		4
.L_45:
        /*0048*/ 	.byte	0x03, 0x50
        /*004a*/ 	.short	0x0000


	//----- nvinfo : EIATTR_MAXREG_COUNT
	.align		4
        /*004c*/ 	.byte	0x03, 0x1b
        /*004e*/ 	.short	0x00ff


	//----- nvinfo : EIATTR_MERCURY_ISA_VERSION
	.align		4
        /*0050*/ 	.byte	0x03, 0x5f
        /*0052*/ 	.short	0x0101


	//----- nvinfo : EIATTR_VRC_CTA_INIT_COUNT
	.align		4
        /*0054*/ 	.byte	0x02, 0x4a
	.zero		1
	.zero		1


	//----- nvinfo : EIATTR_EXIT_INSTR_OFFSETS
	.align		4
        /*0058*/ 	.byte	0x04, 0x1c
        /*005a*/ 	.short	(.L_47 - .L_46)


	//   ....[0]....
.L_46:
        /*005c*/ 	.word	0x00000070


	//   ....[1]....
        /*0060*/ 	.word	0x00000290


	//----- nvinfo : EIATTR_CRS_STACK_SIZE
	.align		4
.L_47:
        /*0064*/ 	.byte	0x04, 0x1e
        /*0066*/ 	.short	(.L_49 - .L_48)
.L_48:
        /*0068*/ 	.word	0x00000000


	//----- nvinfo : EIATTR_CBANK_PARAM_SIZE
	.align		4
.L_49:
        /*006c*/ 	.byte	0x03, 0x19
        /*006e*/ 	.short	0x0018


	//----- nvinfo : EIATTR_PARAM_CBANK
	.align		4
        /*0070*/ 	.byte	0x04, 0x0a
        /*0072*/ 	.short	(.L_51 - .L_50)
	.align		4
.L_50:
        /*0074*/ 	.word	index@(.nv.constant0._Z15computeDigitSumPiS_ii)
        /*0078*/ 	.short	0x0380
        /*007a*/ 	.short	0x0018


	//----- nvinfo : EIATTR_SW_WAR
	.align		4
.L_51:
        /*007c*/ 	.byte	0x04, 0x36
        /*007e*/ 	.short	(.L_53 - .L_52)
.L_52:
        /*0080*/ 	.word	0x00000008
.L_53:


//--------------------- .nv.info._Z16computeFactorialPiS_ii --------------------------
	.section	.nv.info._Z16computeFactorialPiS_ii,"",@"SHT_CUDA_INFO"
	.sectionflags	@""
	.align	4


	//----- nvinfo : EIATTR_CUDA_API_VERSION
	.align		4
        /*0000*/ 	.byte	0x04, 0x37
        /*0002*/ 	.short	(.L_55 - .L_54)
.L_54:
        /*0004*/ 	.word	0x00000082


	//----- nvinfo : EIATTR_KPARAM_INFO
	.align		4
.L_55:
        /*0008*/ 	.byte	0x04, 0x17
        /*000a*/ 	.short	(.L_57 - .L_56)
.L_56:
        /*000c*/ 	.word	0x00000000
        /*0010*/ 	.short	0x0003
        /*0012*/ 	.short	0x0014
        /*0014*/ 	.byte	0x00, 0xf0, 0x11, 0x00


	//----- nvinfo : EIATTR_KPARAM_INFO
	.align		4
.L_57:
        /*0018*/ 	.byte	0x04, 0x17
        /*001a*/ 	.short	(.L_59 - .L_58)
.L_58:
        /*001c*/ 	.word	0x00000000
        /*0020*/ 	.short	0x0002
        /*0022*/ 	.short	0x0010
        /*0024*/ 	.byte	0x00, 0xf0, 0x11, 0x00


	//----- nvinfo : EIATTR_KPARAM_INFO
	.align		4
.L_59:
        /*0028*/ 	.byte	0x04, 0x17
        /*002a*/ 	.short	(.L_61 - .L_60)
.L_60:
        /*002c*/ 	.word	0x00000000
        /*0030*/ 	.short	0x0001
        /*0032*/ 	.short	0x0008
        /*0034*/ 	.byte	0x00, 0xf5, 0x21, 0x00


	//----- nvinfo : EIATTR_KPARAM_INFO
	.align		4
.L_61:
        /*0038*/ 	.byte	0x04, 0x17
        /*003a*/ 	.short	(.L_63 - .L_62)
.L_62:
        /*003c*/ 	.word	0x00000000
        /*0040*/ 	.short	0x0000
        /*0042*/ 	.short	0x0000
        /*0044*/ 	.byte	0x00, 0xf5, 0x21, 0x00


	//----- nvinfo : EIATTR_SPARSE_MMA_MASK
	.align		4
.L_63:
        /*0048*/ 	.byte	0x03, 0x50
        /*004a*/ 	.short	0x0000


	//----- nvinfo : EIATTR_MAXREG_COUNT
	.align		4
        /*004c*/ 	.byte	0x03, 0x1b
        /*004e*/ 	.short	0x00ff


	//----- nvinfo : EIATTR_MERCURY_ISA_VERSION
	.align		4
        /*0050*/ 	.byte	0x03, 0x5f
        /*0052*/ 	.short	0x0101


	//----- nvinfo : EIATTR_VRC_CTA_INIT_COUNT
	.align		4
        /*0054*/ 	.byte	0x02, 0x4a
	.zero		1
	.zero		1


	//----- nvinfo : EIATTR_EXIT_INSTR_OFFSETS
	.align		4
        /*0058*/ 	.byte	0x04, 0x1c
        /*005a*/ 	.short	(.L_65 - .L_64)


	//   ....[0]....
.L_64:
        /*005c*/ 	.word	0x00000070


	//   ....[1]....
        /*0060*/ 	.word	0x000007c0


	//----- nvinfo : EIATTR_CRS_STACK_SIZE
	.align		4
.L_65:
        /*0064*/ 	.byte	0x04, 0x1e
        /*0066*/ 	.short	(.L_67 - .L_66)
.L_66:
        /*0068*/ 	.word	0x00000000


	//----- nvinfo : EIATTR_CBANK_PARAM_SIZE
	.align		4
.L_67:
        /*006c*/ 	.byte	0x03, 0x19
        /*006e*/ 	.short	0x0018


	//----- nvinfo : EIATTR_PARAM_CBANK
	.align		4
        /*0070*/ 	.byte	0x04, 0x0a
        /*0072*/ 	.short	(.L_69 - .L_68)
	.align		4
.L_68:
        /*0074*/ 	.word	index@(.nv.constant0._Z16computeFactorialPiS_ii)
        /*0078*/ 	.short	0x0380
        /*007a*/ 	.short	0x0018


	//----- nvinfo : EIATTR_SW_WAR
	.align		4
.L_69:
        /*007c*/ 	.byte	0x04, 0x36
        /*007e*/ 	.short	(.L_71 - .L_70)
.L_70:
        /*0080*/ 	.word	0x00000008
.L_71:


//--------------------- .nv.callgraph             --------------------------
	.section	.nv.callgraph,"",@"SHT_CUDA_CALLGRAPH"
	.align	4
	.sectionentsize	8
	.align		4
        /*0000*/ 	.word	0x00000000
	.align		4
        /*0004*/ 	.word	0xffffffff
	.align		4
        /*0008*/ 	.word	0x00000000
	.align		4
        /*000c*/ 	.word	0xfffffffe
	.align		4
        /*0010*/ 	.word	0x00000000
	.align		4
        /*0014*/ 	.word	0xfffffffd
	.align		4
        /*0018*/ 	.word	0x00000000
	.align		4
        /*001c*/ 	.word	0xfffffffc


//--------------------- .text._Z15replaceElementsPiS_S_ii --------------------------
	.section	.text._Z15replaceElementsPiS_S_ii,"ax",@progbits
	.align	128
        .global         _Z15replaceElementsPiS_S_ii
        .type           _Z15replaceElementsPiS_S_ii,@function
        .size           _Z15replaceElementsPiS_S_ii,(.L_x_21 - _Z15replaceElementsPiS_S_ii)
        .other          _Z15replaceElementsPiS_S_ii,@"STO_CUDA_ENTRY STV_DEFAULT"
_Z15replaceElementsPiS_S_ii:
.text._Z15replaceElementsPiS_S_ii:
[----:B------:R-:W-:Y:S01]  /*0000*/  LDC R1, c[0x0][0x37c] ;  /* 0x0000df00ff017b82 */ /* 0x000fe20000000800 */
[----:B------:R-:W0:Y:S01]  /*0010*/  S2R R6, SR_TID.X ;  /* 0x0000000000067919 */ /* 0x000e220000002100 */
[----:B------:R-:W0:Y:S01]  /*0020*/  LDCU.64 UR6, c[0x0][0x398] ;  /* 0x00007300ff0677ac */ /* 0x000e220008000a00 */
[----:B------:R-:W1:Y:S01]  /*0030*/  S2R R7, SR_CTAID.X ;  /* 0x0000000000077919 */ /* 0x000e620000002500 */
[----:B0-----:R-:W-:-:S04]  /*0040*/  ISETP.GE.AND P0, PT, R6, UR7, PT ;  /* 0x0000000706007c0c */ /* 0x001fc8000bf06270 */
[----:B-1----:R-:W-:-:S13]  /*0050*/  ISETP.GE.OR P0, PT, R7, UR6, P0 ;  /* 0x0000000607007c0c */ /* 0x002fda0008706670 */
[----:B------:R-:W-:Y:S05]  /*0060*/  @P0 EXIT ;  /* 0x000000000000094d */ /* 0x000fea0003800000 */
[C---:B------:R-:W-:Y:S01]  /*0070*/  ISETP.NE.AND P0, PT, R7.reuse, R6, PT ;  /* 0x000000060700720c */ /* 0x040fe20003f05270 */
[----:B------:R-:W0:Y:S01]  /*0080*/  LDCU.64 UR4, c[0x0][0x358] ;  /* 0x00006b00ff0477ac */ /* 0x000e220008000a00 */
[----:B------:R-:W-:-:S11]  /*0090*/  IMAD R9, R7, UR7, R6 ;  /* 0x0000000707097c24 */ /* 0x000fd6000f8e0206 */
[----:B------:R-:W1:Y:S02]  /*00a0*/  @!P0 LDC.64 R2, c[0x0][0x380] ;  /* 0x0000e000ff028b82 */ /* 0x000e640000000a00 */
[----:B-1----:R-:W-:-:S05]  /*00b0*/  @!P0 IMAD.WIDE.U32 R2, R9, 0x4, R2 ;  /* 0x0000000409028825 */ /* 0x002fca00078e0002 */
[----:B0-----:R0:W-:Y:S01]  /*00c0*/  @!P0 STG.E desc[UR4][R2.64], RZ ;  /* 0x000000ff02008986 */ /* 0x0011e2000c101904 */
[----:B------:R-:W-:Y:S05]  /*00d0*/  @!P0 EXIT ;  /* 0x000000000000894d */ /* 0x000fea0003800000 */
[----:B------:R-:W-:-:S13]  /*00e0*/  ISETP.GE.U32.AND P0, PT, R7, R6, PT ;  /* 0x000000060700720c */ /* 0x000fda0003f06070 */
[----:B0-----:R-:W0:Y:S01]  /*00f0*/  @!P0 LDC.64 R2, c[0x0][0x388] ;  /* 0x0000e200ff028b82 */ /* 0x001e220000000a00 */
[----:B------:R-:W-:-:S05]  /*0100*/  @!P0 IADD3 R0, PT, PT, R6, -0x1, RZ ;  /* 0xffffffff06008810 */ /* 0x000fca0007ffe0ff */
[----:B------:R-:W-:-:S05]  /*0110*/  @!P0 IMAD R0, R0, R6, RZ ;  /* 0x0000000600008224 */ /* 0x000fca00078e02ff */
[----:B------:R-:W-:-:S05]  /*0120*/  @!P0 LEA.HI R5, R0, R7, RZ, 0x1f ;  /* 0x0000000700058211 */ /* 0x000fca00078ff8ff */
[----:B0-----:R-:W-:Y:S02]  /*0130*/  @!P0 IMAD.WIDE.U32 R2, R5, 0x4, R2 ;  /* 0x0000000405028825 */ /* 0x001fe400078e0002 */
[----:B------:R-:W0:Y:S03]  /*0140*/  @P0 LDC.64 R4, c[0x0][0x390] ;  /* 0x0000e400ff040b82 */ /* 0x000e260000000a00 */
[----:B------:R-:W2:Y:S01]  /*0150*/  @!P0 LDG.E R11, desc[UR4][R2.64] ;  /* 0x00000004020b8981 */ /* 0x000ea2000c1e1900 */
[----:B------:R-:W-:-:S05]  /*0160*/  @P0 IADD3 R0, PT, PT, R7, -0x1, RZ ;  /* 0xffffffff07000810 */ /* 0x000fca0007ffe0ff */
[----:B------:R-:W-:-:S05]  /*0170*/  @P0 IMAD R0, R0, R7, RZ ;  /* 0x0000000700000224 */ /* 0x000fca00078e02ff */
[----:B------:R-:W-:-:S04]  /*0180*/  @P0 LEA.HI R0, R0, R0, RZ, 0x1 ;  /* 0x0000000000000211 */ /* 0x000fc800078f08ff */
[----:B------:R-:W-:-:S05]  /*0190*/  @P0 LEA.HI.SX32 R7, R0, R6, 0x1f ;  /* 0x0000000600070211 */ /* 0x000fca00078ffaff */
[----:B0-----:R-:W-:Y:S02]  /*01a0*/  @P0 IMAD.WIDE R4, R7, 0x4, R4 ;  /* 0x0000000407040825 */ /* 0x001fe400078e0204 */
[----:B------:R-:W0:Y:S03]  /*01b0*/  LDC.64 R6, c[0x0][0x380] ;  /* 0x0000e000ff067b82 */ /* 0x000e260000000a00 */
[----:B------:R-:W2:Y:S01]  /*01c0*/  @P0 LDG.E R11, desc[UR4][R4.64] ;  /* 0x00000004040b0981 */ /* 0x000ea2000c1e1900 */
[----:B0-----:R-:W-:-:S05]  /*01d0*/  IMAD.WIDE.U32 R6, R9, 0x4, R6 ;  /* 0x0000000409067825 */ /* 0x001fca00078e0006 */
[----:B--2---:R-:W-:Y:S01]  /*01e0*/  STG.E desc[UR4][R6.64], R11 ;  /* 0x0000000b06007986 */ /* 0x004fe2000c101904 */
[----:B------:R-:W-:Y:S05]  /*01f0*/  EXIT ;  /* 0x000000000000794d */ /* 0x000fea0003800000 */
.L_x_0:
[----:B------:R-:W-:-:S00]  /*0200*/  BRA `(.L_x_0) ;  /* 0xfffffffc00fc7947 */ /* 0x000fc0000383ffff */
[----:B------:R-:W-:-:S00]  /*0210*/  NOP ;  /* 0x0000000000007918 */ /* 0x000fc00000000000 */
        /* <DEDUP_REMOVED lines=14> */
.L_x_21:


//--------------------- .text._Z15computeDigitSumPiS_ii --------------------------
	.section	.text._Z15computeDigitSumPiS_ii,"ax",@progbits
	.align	128
        .global         _Z15computeDigitSumPiS_ii
        .type           _Z15computeDigitSumPiS_ii,@function
        .size           _Z15computeDigitSumPiS_ii,(.L_x_22 - _Z15computeDigitSumPiS_ii)
        .other          _Z15computeDigitSumPiS_ii,@"STO_CUDA_ENTRY STV_DEFAULT"
_Z15computeDigitSumPiS_ii:
.text._Z15computeDigitSumPiS_ii:
[----:B------:R-:W-:Y:S01]  /*0000*/  LDC R1, c[0x0][0x37c] ;  /* 0x0000df00ff017b82 */ /* 0x000fe20000000800 */
[----:B------:R-:W0:Y:S01]  /*0010*/  S2R R6, SR_TID.X ;  /* 0x0000000000067919 */ /* 0x000e220000002100 */
[----:B------:R-:W0:Y:S01]  /*0020*/  LDCU.64 UR6, c[0x0][0x390] ;  /* 0x00007200ff0677ac */ /* 0x000e220008000a00 */
[----:B------:R-:W1:Y:S01]  /*0030*/  S2R R9, SR_CTAID.X ;  /* 0x0000000000097919 */ /* 0x000e620000002500 */
[----:B0-----:R-:W-:-:S04]  /*0040*/  ISETP.GE.AND P0, PT, R6, UR7, PT ;  /* 0x0000000706007c0c */ /* 0x001fc8000bf06270 */
[----:B-1----:R-:W-:-:S04]  /*0050*/  ISETP.GE.OR P0, PT, R9, UR6, P0 ;  /* 0x0000000609007c0c */ /* 0x002fc80008706670 */
[----:B------:R-:W-:-:S13]  /*0060*/  ISETP.EQ.OR P0, PT, R9, R6, P0 ;  /* 0x000000060900720c */ /* 0x000fda0000702670 */
[----:B------:R-:W-:Y:S05]  /*0070*/  @P0 EXIT ;  /* 0x000000000000094d */ /* 0x000fea0003800000 */
[----:B------:R-:W0:Y:S01]  /*0080*/  LDC.64 R2, c[0x0][0x380] ;  /* 0x0000e000ff027b82 */ /* 0x000e220000000a00 */
[----:B------:R-:W1:Y:S01]  /*0090*/  LDCU.64 UR4, c[0x0][0x358] ;  /* 0x00006b00ff0477ac */ /* 0x000e620008000a00 */
[----:B------:R-:W-:-:S04]  /*00a0*/  IMAD R5, R9, UR7, R6 ;  /* 0x0000000709057c24 */ /* 0x000fc8000f8e0206 */
[----:B0-----:R-:W-:-:S05]  /*00b0*/  IMAD.WIDE.U32 R2, R5, 0x4, R2 ;  /* 0x0000000405027825 */ /* 0x001fca00078e0002 */
[----:B-1----:R-:W2:Y:S01]  /*00c0*/  LDG.E R7, desc[UR4][R2.64] ;  /* 0x0000000402077981 */ /* 0x002ea2000c1e1900 */
[----:B------:R-:W-:Y:S01]  /*00d0*/  ISETP.GE.U32.AND P0, PT, R9, R6, PT ;  /* 0x000000060900720c */ /* 0x000fe20003f06070 */
[----:B------:R-:W-:-:S12]  /*00e0*/  BSSY.RECONVERGENT B0, `(.L_x_1) ;  /* 0x0000017000007945 */ /* 0x000fd80003800200 */
[----:B------:R-:W-:Y:S02]  /*00f0*/  @P0 VIADD R4, R9, 0xffffffff ;  /* 0xffffffff09040836 */ /* 0x000fe40000000000 */
[----:B------:R-:W-:Y:S02]  /*0100*/  @!P0 VIADD R0, R6, 0xffffffff ;  /* 0xffffffff06008836 */ /* 0x000fe40000000000 */
[----:B------:R-:W-:Y:S02]  /*0110*/  @P0 IMAD R4, R4, R9, RZ ;  /* 0x0000000904040224 */ /* 0x000fe400078e02ff */
[----:B------:R-:W-:-:S03]  /*0120*/  @!P0 IMAD R0, R0, R6, RZ ;  /* 0x0000000600008224 */ /* 0x000fc600078e02ff */
[----:B------:R-:W-:Y:S02]  /*0130*/  @P0 LEA.HI R4, R4, R4, RZ, 0x1 ;  /* 0x0000000404040211 */ /* 0x000fe400078f08ff */
[----:B------:R-:W-:Y:S02]  /*0140*/  @!P0 LEA.HI R5, R0, R9, RZ, 0x1f ;  /* 0x0000000900058211 */ /* 0x000fe400078ff8ff */
[----:B------:R-:W-:Y:S02]  /*0150*/  @P0 LEA.HI.SX32 R5, R4, R6, 0x1f ;  /* 0x0000000604050211 */ /* 0x000fe400078ffaff */
[----:B--2---:R-:W-:-:S13]  /*0160*/  ISETP.GE.AND P1, PT, R7, 0xa, PT ;  /* 0x0000000a0700780c */ /* 0x004fda0003f26270 */
[----:B------:R-:W-:Y:S05]  /*0170*/  @!P1 BRA `(.L_x_2) ;  /* 0x0000000000349947 */ /* 0x000fea0003800000 */
.L_x_5:
[----:B------:R-:W-:Y:S02]  /*0180*/  IMAD.MOV.U32 R0, RZ, RZ, R7 ;  /* 0x000000ffff007224 */ /* 0x000fe400078e0007 */
[----:B------:R-:W-:Y:S01]  /*0190*/  HFMA2 R7, -RZ, RZ, 0, 0 ;  /* 0x00000000ff077431 */ /* 0x000fe200000001ff */
[----:B------:R-:W-:Y:S06]  /*01a0*/  BSSY.RECONVERGENT B1, `(.L_x_3) ;  /* 0x0000008000017945 */ /* 0x000fec0003800200 */
.L_x_4:
[C---:B------:R-:W-:Y:S01]  /*01b0*/  IMAD.HI.U32 R2, R0.reuse, -0x33333333, RZ ;  /* 0xcccccccd00027827 */ /* 0x040fe200078e00ff */
[----:B------:R-:W-:-:S04]  /*01c0*/  ISETP.GE.U32.AND P0, PT, R0, 0xa, PT ;  /* 0x0000000a0000780c */ /* 0x000fc80003f06070 */
[----:B------:R-:W-:-:S05]  /*01d0*/  SHF.R.U32.HI R3, RZ, 0x3, R2 ;  /* 0x00000003ff037819 */ /* 0x000fca0000011602 */
[----:B------:R-:W-:-:S04]  /*01e0*/  IMAD R0, R3, -0xa, R0 ;  /* 0xfffffff603007824 */ /* 0x000fc800078e0200 */
[----:B------:R-:W-:Y:S01]  /*01f0*/  IMAD.IADD R7, R0, 0x1, R7 ;  /* 0x0000000100077824 */ /* 0x000fe200078e0207 */
[----:B------:R-:W-:Y:S01]  /*0200*/  MOV R0, R3 ;  /* 0x0000000300007202 */ /* 0x000fe20000000f00 */
[----:B------:R-:W-:Y:S06]  /*0210*/  @P0 BRA `(.L_x_4) ;  /* 0xfffffffc00e40947 */ /* 0x000fec000383ffff */
[----:B------:R-:W-:Y:S05]  /*0220*/  BSYNC.RECONVERGENT B1 ;  /* 0x0000000000017941 */ /* 0x000fea0003800200 */
.L_x_3:
[----:B------:R-:W-:-:S13]  /*0230*/  ISETP.GE.U32.AND P0, PT, R7, 0xa, PT ;  /* 0x0000000a0700780c */ /* 0x000fda0003f06070 */
[----:B------:R-:W-:Y:S05]  /*0240*/  @P0 BRA `(.L_x_5) ;  /* 0xfffffffc00cc0947 */ /* 0x000fea000383ffff */
.L_x_2:
[----:B------:R-:W-:Y:S05]  /*0250*/  BSYNC.RECONVERGENT B0 ;  /* 0x0000000000007941 */ /* 0x000fea0003800200 */
.L_x_1:
[----:B------:R-:W0:Y:S02]  /*0260*/  LDC.64 R2, c[0x0][0x388] ;  /* 0x0000e200ff027b82 */ /* 0x000e240000000a00 */
[----:B0-----:R-:W-:-:S05]  /*0270*/  IMAD.WIDE R2, R5, 0x4, R2 ;  /* 0x0000000405027825 */ /* 0x001fca00078e0202 */
[----:B------:R-:W-:Y:S01]  /*0280*/  STG.E desc[UR4][R2.64], R7 ;  /* 0x0000000702007986 */ /* 0x000fe2000c101904 */
[----:B------:R-:W-:Y:S05]  /*0290*/  EXIT ;  /* 0x000000000000794d */ /* 0x000fea0003800000 */
.L_x_6:
        /* <DEDUP_REMOVED lines=14> */
.L_x_22:


//--------------------- .text._Z16computeFactorialPiS_ii --------------------------
	.section	.text._Z16computeFactorialPiS_ii,"ax",@progbits
	.align	128
        .global         _Z16computeFactorialPiS_ii
        .type           _Z16computeFactorialPiS_ii,@function
        .size           _Z16computeFactorialPiS_ii,(.L_x_23 - _Z16computeFactorialPiS_ii)
        .other          _Z16computeFactorialPiS_ii,@"STO_CUDA_ENTRY STV_DEFAULT"
_Z16computeFactorialPiS_ii:
.text._Z16computeFactorialPiS_ii:
        /* <DEDUP_REMOVED lines=11> */
[----:B0-----:R-:W-:-:S06]  /*00b0*/  IMAD.WIDE.U32 R2, R5, 0x4, R2 ;  /* 0x0000000405027825 */ /* 0x001fcc00078e0002 */
[----:B-1----:R-:W2:Y:S01]  /*00c0*/  LDG.E R3, desc[UR4][R2.64] ;  /* 0x0000000402037981 */ /* 0x002ea2000c1e1900 */
[----:B------:R-:W-:Y:S01]  /*00d0*/  ISETP.GE.U32.AND P0, PT, R7, R6, PT ;  /* 0x000000060700720c */ /* 0x000fe20003f06070 */
[----:B------:R-:W-:Y:S01]  /*00e0*/  BSSY.RECONVERGENT B2, `(.L_x_7) ;  /* 0x000006a000027945 */ /* 0x000fe20003800200 */
[----:B------:R-:W-:-:S11]  /*00f0*/  HFMA2 R5, -RZ, RZ, 0, 5.9604644775390625e-08 ;  /* 0x00000001ff057431 */ /* 0x000fd600000001ff */
[----:B------:R-:W-:Y:S01]  /*0100*/  @P0 VIADD R4, R7, 0xffffffff ;  /* 0xffffffff07040836 */ /* 0x000fe20000000000 */
[----:B------:R-:W-:-:S03]  /*0110*/  @!P0 IADD3 R0, PT, PT, R6, -0x1, RZ ;  /* 0xffffffff06008810 */ /* 0x000fc60007ffe0ff */
[----:B------:R-:W-:Y:S02]  /*0120*/  @P0 IMAD R4, R4, R7, RZ ;  /* 0x0000000704040224 */ /* 0x000fe400078e02ff */
[----:B------:R-:W-:-:S03]  /*0130*/  @!P0 IMAD R0, R0, R6, RZ ;  /* 0x0000000600008224 */ /* 0x000fc600078e02ff */
[----:B------:R-:W-:Y:S02]  /*0140*/  @P0 LEA.HI R4, R4, R4, RZ, 0x1 ;  /* 0x0000000404040211 */ /* 0x000fe400078f08ff */
[----:B------:R-:W-:Y:S02]  /*0150*/  @!P0 LEA.HI R0, R0, R7, RZ, 0x1f ;  /* 0x0000000700008211 */ /* 0x000fe400078ff8ff */
[----:B------:R-:W-:Y:S02]  /*0160*/  @P0 LEA.HI.SX32 R0, R4, R6, 0x1f ;  /* 0x0000000604000211 */ /* 0x000fe400078ffaff */
[----:B--2---:R-:W-:-:S13]  /*0170*/  ISETP.GE.AND P1, PT, R3, 0x1, PT ;  /* 0x000000010300780c */ /* 0x004fda0003f26270 */
[----:B------:R-:W-:Y:S05]  /*0180*/  @!P1 BRA `(.L_x_8) ;  /* 0x00000004007c9947 */ /* 0x000fea0003800000 */
[C---:B------:R-:W-:Y:S01]  /*0190*/  ISETP.GE.U32.AND P0, PT, R3.reuse, 0x4, PT ;  /* 0x000000040300780c */ /* 0x040fe20003f06070 */
[----:B------:R-:W-:Y:S01]  /*01a0*/  BSSY.RECONVERGENT B1, `(.L_x_9) ;  /* 0x0000055000017945 */ /* 0x000fe20003800200 */
[----:B------:R-:W-:Y:S01]  /*01b0*/  LOP3.LUT R2, R3, 0x3, RZ, 0xc0, !PT ;  /* 0x0000000303027812 */ /* 0x000fe200078ec0ff */
[----:B------:R-:W-:Y:S01]  /*01c0*/  IMAD.MOV.U32 R4, RZ, RZ, 0x1 ;  /* 0x00000001ff047424 */ /* 0x000fe200078e00ff */
[----:B------:R-:W-:-:S09]  /*01d0*/  MOV R5, 0x1 ;  /* 0x0000000100057802 */ /* 0x000fd20000000f00 */
[----:B------:R-:W-:Y:S05]  /*01e0*/  @!P0 BRA `(.L_x_10) ;  /* 0x0000000400408947 */ /* 0x000fea0003800000 */
[----:B------:R-:W-:Y:S01]  /*01f0*/  LOP3.LUT R3, R3, 0x7ffffffc, RZ, 0xc0, !PT ;  /* 0x7ffffffc03037812 */ /* 0x000fe200078ec0ff */
[----:B------:R-:W-:Y:S01]  /*0200*/  BSSY.RECONVERGENT B0, `(.L_x_11) ;  /* 0x000004d000007945 */ /* 0x000fe20003800200 */
[----:B------:R-:W-:-:S03]  /*0210*/  MOV R5, 0x1 ;  /* 0x0000000100057802 */ /* 0x000fc60000000f00 */
[----:B------:R-:W-:Y:S02]  /*0220*/  IMAD.MOV R4, RZ, RZ, -R3 ;  /* 0x000000ffff047224 */ /* 0x000fe400078e0a03 */
[----:B------:R-:W-:-:S03]  /*0230*/  HFMA2 R3, -RZ, RZ, 0, 1.1920928955078125e-07 ;  /* 0x00000002ff037431 */ /* 0x000fc600000001ff */
[----:B------:R-:W-:-:S13]  /*0240*/  ISETP.GE.AND P0, PT, R4, RZ, PT ;  /* 0x000000ff0400720c */ /* 0x000fda0003f06270 */
[----:B------:R-:W-:Y:S05]  /*0250*/  @P0 BRA `(.L_x_12) ;  /* 0x0000000000f40947 */ /* 0x000fea0003800000 */
[----:B------:R-:W-:Y:S01]  /*0260*/  IMAD.MOV R6, RZ, RZ, -R4 ;  /* 0x000000ffff067224 */ /* 0x000fe200078e0a04 */
[----:B------:R-:W-:Y:S01]  /*0270*/  BSSY.RECONVERGENT B3, `(.L_x_13) ;  /* 0x0000024000037945 */ /* 0x000fe20003800200 */
[----:B------:R-:W-:-:S03]  /*0280*/  PLOP3.LUT P0, PT, PT, PT, PT, 0x80, 0x8 ;  /* 0x000000000008781c */ /* 0x000fc60003f0f070 */
[----:B------:R-:W-:-:S13]  /*0290*/  ISETP.GT.AND P1, PT, R6, 0xc, PT ;  /* 0x0000000c0600780c */ /* 0x000fda0003f24270 */
[----:B------:R-:W-:Y:S05]  /*02a0*/  @!P1 BRA `(.L_x_14) ;  /* 0x0000000000809947 */ /* 0x000fea0003800000 */
[----:B------:R-:W-:-:S13]  /*02b0*/  PLOP3.LUT P0, PT, PT, PT, PT, 0x8, 0x80 ;  /* 0x000000000080781c */ /* 0x000fda0003f0e170 */
.L_x_15:
[C---:B------:R-:W-:Y:S01]  /*02c0*/  IADD3 R6, PT, PT, R3.reuse, -0x1, RZ ;  /* 0xffffffff03067810 */ /* 0x040fe20007ffe0ff */
[----:B------:R-:W-:Y:S01]  /*02d0*/  VIADD R8, R3, 0x3 ;  /* 0x0000000303087836 */ /* 0x000fe20000000000 */
[----:B------:R-:W-:-:S03]  /*02e0*/  IADD3 R4, PT, PT, R4, 0x10, RZ ;  /* 0x0000001004047810 */ /* 0x000fc60007ffe0ff */
[----:B------:R-:W-:Y:S01]  /*02f0*/  IMAD R6, R6, R5, RZ ;  /* 0x0000000506067224 */ /* 0x000fe200078e02ff */
[----:B------:R-:W-:Y:S02]  /*0300*/  IADD3 R5, PT, PT, R3, 0x2, RZ ;  /* 0x0000000203057810 */ /* 0x000fe40007ffe0ff */
[----:B------:R-:W-:Y:S01]  /*0310*/  ISETP.GE.AND P1, PT, R4, -0xc, PT ;  /* 0xfffffff40400780c */ /* 0x000fe20003f26270 */
[----:B------:R-:W-:-:S04]  /*0320*/  IMAD R6, R6, R3, RZ ;  /* 0x0000000306067224 */ /* 0x000fc800078e02ff */
[----:B------:R-:W-:-:S04]  /*0330*/  IMAD R6, R6, R3, R6 ;  /* 0x0000000306067224 */ /* 0x000fc800078e0206 */
[----:B------:R-:W-:Y:S01]  /*0340*/  IMAD R5, R5, R6, RZ ;  /* 0x0000000605057224 */ /* 0x000fe200078e02ff */
[----:B------:R-:W-:-:S03]  /*0350*/  IADD3 R6, PT, PT, R3, 0x4, RZ ;  /* 0x0000000403067810 */ /* 0x000fc60007ffe0ff */
[----:B------:R-:W-:Y:S02]  /*0360*/  IMAD R5, R5, R8, RZ ;  /* 0x0000000805057224 */ /* 0x000fe400078e02ff */
[C---:B------:R-:W-:Y:S02]  /*0370*/  VIADD R8, R3.reuse, 0x7 ;  /* 0x0000000703087836 */ /* 0x040fe40000000000 */
[----:B------:R-:W-:Y:S01]  /*0380*/  IMAD R7, R6, R5, RZ ;  /* 0x0000000506077224 */ /* 0x000fe200078e02ff */
[----:B------:R-:W-:-:S03]  /*0390*/  IADD3 R5, PT, PT, R3, 0x6, RZ ;  /* 0x0000000603057810 */ /* 0x000fc60007ffe0ff */
        /* <DEDUP_REMOVED lines=10> */
[----:B------:R-:W-:-:S04]  /*0440*/  IMAD R5, R5, R8, RZ ;  /* 0x0000000805057224 */ /* 0x000fc800078e02ff */
[C---:B------:R-:W-:Y:S02]  /*0450*/  IMAD R7, R6.reuse, R5, RZ ;  /* 0x0000000506077224 */ /* 0x040fe400078e02ff */
[C---:B------:R-:W-:Y:S01]  /*0460*/  VIADD R5, R3.reuse, 0xe ;  /* 0x0000000e03057836 */ /* 0x040fe20000000000 */
[----:B------:R-:W-:Y:S01]  /*0470*/  IADD3 R3, PT, PT, R3, 0x10, RZ ;  /* 0x0000001003037810 */ /* 0x000fe20007ffe0ff */
[----:B------:R-:W-:-:S04]  /*0480*/  IMAD R6, R6, R7, R7 ;  /* 0x0000000706067224 */ /* 0x000fc800078e0207 */
[----:B------:R-:W-:Y:S01]  /*0490*/  IMAD R5, R5, R6, RZ ;  /* 0x0000000605057224 */ /* 0x000fe200078e02ff */
[----:B------:R-:W-:Y:S06]  /*04a0*/  @!P1 BRA `(.L_x_15) ;  /* 0xfffffffc00849947 */ /* 0x000fec000383ffff */
.L_x_14:
[----:B------:R-:W-:Y:S05]  /*04b0*/  BSYNC.RECONVERGENT B3 ;  /* 0x0000000000037941 */ /* 0x000fea0003800200 */
.L_x_13:
[----:B------:R-:W-:Y:S01]  /*04c0*/  IADD3 R6, PT, PT, -R4, RZ, RZ ;  /* 0x000000ff04067210 */ /* 0x000fe20007ffe1ff */
[----:B------:R-:W-:Y:S03]  /*04d0*/  BSSY.RECONVERGENT B3, `(.L_x_16) ;  /* 0x0000013000037945 */ /* 0x000fe60003800200 */
[----:B------:R-:W-:-:S13]  /*04e0*/  ISETP.GT.AND P1, PT, R6, 0x4, PT ;  /* 0x000000040600780c */ /* 0x000fda0003f24270 */
[----:B------:R-:W-:Y:S05]  /*04f0*/  @!P1 BRA `(.L_x_17) ;  /* 0x0000000000409947 */ /* 0x000fea0003800000 */
[C---:B------:R-:W-:Y:S01]  /*0500*/  VIADD R6, R3.reuse, 0xffffffff ;  /* 0xffffffff03067836 */ /* 0x040fe20000000000 */
[----:B------:R-:W-:Y:S02]  /*0510*/  IADD3 R8, PT, PT, R3, 0x3, RZ ;  /* 0x0000000303087810 */ /* 0x000fe40007ffe0ff */
[----:B------:R-:W-:Y:S01]  /*0520*/  PLOP3.LUT P0, PT, PT, PT, PT, 0x8, 0x80 ;  /* 0x000000000080781c */ /* 0x000fe20003f0e170 */
[----:B------:R-:W-:Y:S01]  /*0530*/  IMAD R6, R5, R6, RZ ;  /* 0x0000000605067224 */ /* 0x000fe200078e02ff */
[C---:B------:R-:W-:Y:S02]  /*0540*/  IADD3 R5, PT, PT, R3.reuse, 0x2, RZ ;  /* 0x0000000203057810 */ /* 0x040fe40007ffe0ff */
[----:B------:R-:W-:Y:S01]  /*0550*/  IADD3 R4, PT, PT, R4, 0x8, RZ ;  /* 0x0000000804047810 */ /* 0x000fe20007ffe0ff */
[----:B------:R-:W-:-:S04]  /*0560*/  IMAD R6, R3, R6, RZ ;  /* 0x0000000603067224 */ /* 0x000fc800078e02ff */
[----:B------:R-:W-:-:S04]  /*0570*/  IMAD R6, R3, R6, R6 ;  /* 0x0000000603067224 */ /* 0x000fc800078e0206 */
[----:B------:R-:W-:Y:S02]  /*0580*/  IMAD R5, R5, R6, RZ ;  /* 0x0000000605057224 */ /* 0x000fe400078e02ff */
[----:B------:R-:W-:Y:S02]  /*0590*/  VIADD R6, R3, 0x4 ;  /* 0x0000000403067836 */ /* 0x000fe40000000000 */
[----:B------:R-:W-:-:S04]  /*05a0*/  IMAD R5, R5, R8, RZ ;  /* 0x0000000805057224 */ /* 0x000fc800078e02ff */
[C---:B------:R-:W-:Y:S01]  /*05b0*/  IMAD R7, R6.reuse, R5, RZ ;  /* 0x0000000506077224 */ /* 0x040fe200078e02ff */
[C---:B------:R-:W-:Y:S01]  /*05c0*/  IADD3 R5, PT, PT, R3.reuse, 0x6, RZ ;  /* 0x0000000603057810 */ /* 0x040fe20007ffe0ff */
[----:B------:R-:W-:Y:S02]  /*05d0*/  VIADD R3, R3, 0x8 ;  /* 0x0000000803037836 */ /* 0x000fe40000000000 */
[----:B------:R-:W-:-:S04]  /*05e0*/  IMAD R6, R6, R7, R7 ;  /* 0x0000000706067224 */ /* 0x000fc800078e0207 */
[----:B------:R-:W-:-:S07]  /*05f0*/  IMAD R5, R5, R6, RZ ;  /* 0x0000000605057224 */ /* 0x000fce00078e02ff */
.L_x_17:
[----:B------:R-:W-:Y:S05]  /*0600*/  BSYNC.RECONVERGENT B3 ;  /* 0x0000000000037941 */ /* 0x000fea0003800200 */
.L_x_16:
[----:B------:R-:W-:-:S13]  /*0610*/  ISETP.NE.OR P0, PT, R4, RZ, P0 ;  /* 0x000000ff0400720c */ /* 0x000fda0000705670 */
[----:B------:R-:W-:Y:S05]  /*0620*/  @!P0 BRA `(.L_x_18) ;  /* 0x0000000000288947 */ /* 0x000fea0003800000 */
.L_x_12:
[----:B------:R-:W-:Y:S02]  /*0630*/  IADD3 R4, PT, PT, R4, 0x4, RZ ;  /* 0x0000000404047810 */ /* 0x000fe40007ffe0ff */
[----:B------:R-:W-:Y:S02]  /*0640*/  IADD3 R6, PT, PT, R3, -0x1, RZ ;  /* 0xffffffff03067810 */ /* 0x000fe40007ffe0ff */
[----:B------:R-:W-:-:S03]  /*0650*/  ISETP.NE.AND P0, PT, R4, RZ, PT ;  /* 0x000000ff0400720c */ /* 0x000fc60003f05270 */
[----:B------:R-:W-:Y:S02]  /*0660*/  IMAD R6, R6, R5, RZ ;  /* 0x0000000506067224 */ /* 0x000fe400078e02ff */
[----:B------:R-:W-:Y:S02]  /*0670*/  VIADD R5, R3, 0x2 ;  /* 0x0000000203057836 */ /* 0x000fe40000000000 */
[----:B------:R-:W-:-:S04]  /*0680*/  IMAD R6, R6, R3, RZ ;  /* 0x0000000306067224 */ /* 0x000fc800078e02ff */
[----:B------:R-:W-:Y:S01]  /*0690*/  IMAD R6, R6, R3, R6 ;  /* 0x0000000306067224 */ /* 0x000fe200078e0206 */
[----:B------:R-:W-:-:S03]  /*06a0*/  IADD3 R3, PT, PT, R3, 0x4, RZ ;  /* 0x0000000403037810 */ /* 0x000fc60007ffe0ff */
[----:B------:R-:W-:Y:S01]  /*06b0*/  IMAD R5, R5, R6, RZ ;  /* 0x0000000605057224 */ /* 0x000fe200078e02ff */
[----:B------:R-:W-:Y:S06]  /*06c0*/  @P0 BRA `(.L_x_12) ;  /* 0xfffffffc00d80947 */ /* 0x000fec000383ffff */
.L_x_18:
[----:B------:R-:W-:Y:S05]  /*06d0*/  BSYNC.RECONVERGENT B0 ;  /* 0x0000000000007941 */ /* 0x000fea0003800200 */
.L_x_11:
[----:B------:R-:W-:-:S07]  /*06e0*/  IADD3 R4, PT, PT, R3, -0x1, RZ ;  /* 0xffffffff03047810 */ /* 0x000fce0007ffe0ff */
.L_x_10:
[----:B------:R-:W-:Y:S05]  /*06f0*/  BSYNC.RECONVERGENT B1 ;  /* 0x0000000000017941 */ /* 0x000fea0003800200 */
.L_x_9:
[----:B------:R-:W-:-:S13]  /*0700*/  ISETP.NE.AND P0, PT, R2, RZ, PT ;  /* 0x000000ff0200720c */ /* 0x000fda0003f05270 */
[----:B------:R-:W-:Y:S05]  /*0710*/  @!P0 BRA `(.L_x_8) ;  /* 0x0000000000188947 */ /* 0x000fea0003800000 */
[----:B------:R-:W-:-:S07]  /*0720*/  IMAD.MOV R2, RZ, RZ, -R2 ;  /* 0x000000ffff027224 */ /* 0x000fce00078e0a02 */
.L_x_19:
[----:B------:R-:W-:Y:S01]  /*0730*/  IADD3 R2, PT, PT, R2, 0x1, RZ ;  /* 0x0000000102027810 */ /* 0x000fe20007ffe0ff */
[C---:B------:R-:W-:Y:S01]  /*0740*/  IMAD R5, R4.reuse, R5, RZ ;  /* 0x0000000504057224 */ /* 0x040fe200078e02ff */
[----:B------:R-:W-:Y:S02]  /*0750*/  IADD3 R4, PT, PT, R4, 0x1, RZ ;  /* 0x0000000104047810 */ /* 0x000fe40007ffe0ff */
[----:B------:R-:W-:-:S13]  /*0760*/  ISETP.NE.AND P0, PT, R2, RZ, PT ;  /* 0x000000ff0200720c */ /* 0x000fda0003f05270 */
[----:B------:R-:W-:Y:S05]  /*0770*/  @P0 BRA `(.L_x_19) ;  /* 0xfffffffc00ec0947 */ /* 0x000fea000383ffff */
.L_x_8:
[----:B------:R-:W-:Y:S05]  /*0780*/  BSYNC.RECONVERGENT B2 ;  /* 0x0000000000027941 */ /* 0x000fea0003800200 */
.L_x_7:
[----:B------:R-:W0:Y:S02]  /*0790*/  LDC.64 R2, c[0x0][0x388] ;  /* 0x0000e200ff027b82 */ /* 0x000e240000000a00 */
[----:B0-----:R-:W-:-:S05]  /*07a0*/  IMAD.WIDE R2, R0, 0x4, R2 ;  /* 0x0000000400027825 */ /* 0x001fca00078e0202 */
[----:B------:R-:W-:Y:S01]  /*07b0*/  STG.E desc[UR4][R2.64], R5 ;  /* 0x0000000502007986 */ /* 0x000fe2000c101904 */
[----:B------:R-:W-:Y:S05]  /*07c0*/  EXIT ;  /* 0x000000000000794d */ /* 0x000fea0003800000 */
.L_x_20:
        /* <DEDUP_REMOVED lines=11> */
.L_x_23:


//--------------------- .nv.shared.reserved.0     --------------------------
	.section	.nv.shared.reserved.0,"aw",@nobits
	.weak		__nv_reservedSMEM_offset_0_alias
	.size		__nv_reservedSMEM_offset_0_alias, 0, 64
	.other		__nv_reservedSMEM_offset_0_alias,@"STO_CUDA_RESERVED_SHARED STV_DEFAULT"
__nv_reservedSMEM_offset_0_alias:
	.zero		0
	.zero		64


//--------------------- .nv.constant0._Z15replaceElementsPiS_S_ii --------------------------
	.section	.nv.constant0._Z15replaceElementsPiS_S_ii,"a",@progbits
	.sectionflags	@""
	.align	4
.nv.constant0._Z15replaceElementsPiS_S_ii:
	.zero		928


//--------------------- .nv.constant0._Z15computeDigitSumPiS_ii --------------------------
	.section	.nv.constant0._Z15computeDigitSumPiS_ii,"a",@progbits
	.sectionflags	@""
	.align	4
.nv.constant0._Z15computeDigitSumPiS_ii:
	.zero		920


//--------------------- .nv.constant0._Z16computeFactorialPiS_ii --------------------------
	.section	.nv.constant0._Z16computeFactorialPiS_ii,"a",@progbits
	.sectionflags	@""
	.align	4
.nv.constant0._Z16computeFactorialPiS_ii:
	.zero		920


//--------------------- SYMBOLS --------------------------

	.type		.nv.reservedSmem.offset0,@object
	.size		.nv.reservedSmem.offset0,0x4
